//
// Generated by NVIDIA NVVM Compiler
//
// Compiler Build ID: CL-36424714
// Cuda compilation tools, release 13.0, V13.0.88
// Based on NVVM 20.0.0
//

.version 9.0
.target sm_100
.address_size 64

	// .globl	_Z6kernelv
.extern .func  (.param .b32 func_retval0) vprintf
(
	.param .b64 vprintf_param_0,
	.param .b64 vprintf_param_1
)
;
.global .align 1 .b8 $str[10] = {37, 100, 32, 37, 100, 32, 37, 100, 10};

.visible .entry _Z6kernelv()
{
	.local .align 8 .b8 	__local_depot0[16];
	.reg .b64 	%SP;
	.reg .b64 	%SPL;
	.reg .b32 	%r<15>;
	.reg .b64 	%rd<5>;

	mov.u64 	%SPL, __local_depot0;
	cvta.local.u64 	%SP, %SPL;
	add.u64 	%rd1, %SP, 0;
	add.u64 	%rd2, %SPL, 0;
	mov.u32 	%r1, %ntid.x;
	mov.u32 	%r2, %ctaid.x;
	mov.u32 	%r3, %tid.x;
	mad.lo.s32 	%r4, %r1, %r2, %r3;
	mov.u32 	%r5, %ntid.y;
	mov.u32 	%r6, %ctaid.y;
	mov.u32 	%r7, %tid.y;
	mad.lo.s32 	%r8, %r5, %r6, %r7;
	mov.u32 	%r9, %ntid.z;
	mov.u32 	%r10, %ctaid.z;
	mov.u32 	%r11, %tid.z;
	mad.lo.s32 	%r12, %r9, %r10, %r11;
	st.local.v2.u32 	[%rd2], {%r4, %r8};
	st.local.u32 	[%rd2+8], %r12;
	mov.u64 	%rd3, $str;
	cvta.global.u64 	%rd4, %rd3;
	{ // callseq 0, 0
	.param .b64 param0;
	st.param.b64 	[param0], %rd4;
	.param .b64 param1;
	st.param.b64 	[param1], %rd1;
	.param .b32 retval0;
	call.uni (retval0), 
	vprintf, 
	(
	param0, 
	param1
	);
	ld.param.b32 	%r13, [retval0];
	} // callseq 0
	ret;

}


// ===== COMPILED SASS (sm_100) =====

	.target	sm_100

	.elftype	@"ET_EXEC"


//--------------------- .note.nv.tkinfo           --------------------------
	.section	.note.nv.tkinfo,"",@"SHT_NOTE"
	.sectionflags	@"SHF_NOTE_NV_TKINFO"
	.tkinfo
        /*0018*/ 	.word	0x00000002
        /*0030*/ 	.string	""
        /*0030*/ 	.string	"ptxas"
        /*0030*/ 	.string	"Cuda compilation tools, release 13.0, V13.0.88"
        /*0030*/ 	.string	"Build cuda_13.0.r13.0/compiler.36424714_0"
        /*0030*/ 	.string	"-arch sm_100 -m 64 "



//--------------------- .note.nv.cuinfo           --------------------------
	.section	.note.nv.cuinfo,"",@"SHT_NOTE"
	.sectionflags	@"SHF_NOTE_NV_CUINFO"
        /*0018*/ 	.short	0x0002
        /*001a*/ 	.short	0x0064
        /*001c*/ 	.short	0x0082
	.zero		2


//--------------------- .nv.info                  --------------------------
	.section	.nv.info,"",@"SHT_CUDA_INFO"
	.align	4


	//----- nvinfo : EIATTR_REGCOUNT
	.align		4
        /*0000*/ 	.byte	0x04, 0x2f
        /*0002*/ 	.short	(.L_2 - .L_1)
	.align		4
.L_1:
        /*0004*/ 	.word	index@(_Z6kernelv)
        /*0008*/ 	.word	0x00000018


	//----- nvinfo : EIATTR_FRAME_SIZE
	.align		4
.L_2:
        /*000c*/ 	.byte	0x04, 0x11
        /*000e*/ 	.short	(.L_4 - .L_3)
	.align		4
.L_3:
        /*0010*/ 	.word	index@(_Z6kernelv)
        /*0014*/ 	.word	0x00000010


	//----- nvinfo : EIATTR_MIN_STACK_SIZE
	.align		4
.L_4:
        /*0018*/ 	.byte	0x04, 0x12
        /*001a*/ 	.short	(.L_6 - .L_5)
	.align		4
.L_5:
        /*001c*/ 	.word	index@(_Z6kernelv)
        /*0020*/ 	.word	0x00000010
.L_6:


//--------------------- .nv.compat                --------------------------
	.section	.nv.compat,"",@"SHT_CUDA_COMPAT_INFO"
	.align	4
        /*0000*/ 	.byte	0x02, 0x09, 0x00, 0x00, 0x02, 0x02, 0x01, 0x00, 0x02, 0x05, 0x05, 0x00, 0x03, 0x07, 0x01, 0x01
        /*0010*/ 	.byte	0x02, 0x03, 0x00, 0x00, 0x02, 0x06, 0x01, 0x00, 0x04, 0x0b, 0x08, 0x00, 0x09, 0x00, 0x00, 0x00
        /*0020*/ 	.byte	0x00, 0x00, 0x00, 0x00


//--------------------- .nv.info._Z6kernelv       --------------------------
	.section	.nv.info._Z6kernelv,"",@"SHT_CUDA_INFO"
	.sectionflags	@""
	.align	4


	//----- nvinfo : EIATTR_CUDA_API_VERSION
	.align		4
        /*0000*/ 	.byte	0x04, 0x37
        /*0002*/ 	.short	(.L_8 - .L_7)
.L_7:
        /*0004*/ 	.word	0x00000082


	//----- nvinfo : EIATTR_SPARSE_MMA_MASK
	.align		4
.L_8:
        /*0008*/ 	.byte	0x03, 0x50
        /*000a*/ 	.short	0x0000


	//----- nvinfo : EIATTR_MAXREG_COUNT
	.align		4
        /*000c*/ 	.byte	0x03, 0x1b
        /*000e*/ 	.short	0x00ff


	//----- nvinfo : EIATTR_EXTERNS
	.align		4
        /*0010*/ 	.byte	0x04, 0x0f
        /*0012*/ 	.short	(.L_10 - .L_9)


	//   ....[0]....
	.align		4
.L_9:
        /*0014*/ 	.word	index@(vprintf)


	//----- nvinfo : EIATTR_MERCURY_ISA_VERSION
	.align		4
.L_10:
        /*0018*/ 	.byte	0x03, 0x5f
        /*001a*/ 	.short	0x0101


	//----- nvinfo : EIATTR_VRC_CTA_INIT_COUNT
	.align		4
        /*001c*/ 	.byte	0x02, 0x4a
	.zero		1
	.zero		1


	//----- nvinfo : EIATTR_SYSCALL_OFFSETS
	.align		4
        /*0020*/ 	.byte	0x04, 0x46
        /*0022*/ 	.short	(.L_12 - .L_11)


	//   ....[0]....
.L_11:
        /*0024*/ 	.word	0x000001a0


	//----- nvinfo : EIATTR_EXIT_INSTR_OFFSETS
	.align		4
.L_12:
        /*0028*/ 	.byte	0x04, 0x1c
        /*002a*/ 	.short	(.L_14 - .L_13)


	//   ....[0]....
.L_13:
        /*002c*/ 	.word	0x000001b0


	//----- nvinfo : EIATTR_SW_WAR
	.align		4
.L_14:
        /*0030*/ 	.byte	0x04, 0x36
        /*0032*/ 	.short	(.L_16 - .L_15)
.L_15:
        /*0034*/ 	.word	0x00000008
.L_16:


//--------------------- .nv.callgraph             --------------------------
	.section	.nv.callgraph,"",@"SHT_CUDA_CALLGRAPH"
	.align	4
	.sectionentsize	8
	.align		4
        /*0000*/ 	.word	0x00000000
	.align		4
        /*0004*/ 	.word	0xffffffff
	.align		4
        /*0008*/ 	.word	index@(_Z6kernelv)
	.align		4
        /*000c*/ 	.word	index@(vprintf)
	.align		4
        /*0010*/ 	.word	0x00000000
	.align		4
        /*0014*/ 	.word	0xfffffffe
	.align		4
        /*0018*/ 	.word	0x00000000
	.align		4
        /*001c*/ 	.word	0xfffffffd
	.align		4
        /*0020*/ 	.word	0x00000000
	.align		4
        /*0024*/ 	.word	0xfffffffc


//--------------------- .nv.constant4             --------------------------
	.section	.nv.constant4,"a",@progbits
	.align	8
	.align		8
.nv.constant4:
        /*0000*/ 	.dword	vprintf
	.align		8
        /*0008*/ 	.dword	$str


//--------------------- .text._Z6kernelv          --------------------------
	.section	.text._Z6kernelv,"ax",@progbits
	.align	128
        .global         _Z6kernelv
        .type           _Z6kernelv,@function
        .size           _Z6kernelv,(.L_x_2 - _Z6kernelv)
        .other          _Z6kernelv,@"STO_CUDA_ENTRY STV_DEFAULT"
_Z6kernelv:
.text._Z6kernelv:
[----:B------:R-:W0:Y:S01]  /*0000*/  LDC R1, c[0x0][0x37c] ;  /* 0x0000df00ff017b82 */ /* 0x000e220000000800 */
[----:B------:R-:W1:Y:S01]  /*0010*/  S2R R2, SR_CTAID.X ;  /* 0x0000000000027919 */ /* 0x000e620000002500 */
[----:B------:R-:W2:Y:S01]  /*0020*/  LDCU UR5, c[0x0][0x2fc] ;  /* 0x00005f80ff0577ac */ /* 0x000ea20008000800 */
[----:B------:R-:W-:Y:S01]  /*0030*/  MOV R8, 0x0 ;  /* 0x0000000000087802 */ /* 0x000fe20000000f00 */
[----:B0-----:R-:W-:Y:S01]  /*0040*/  VIADD R1, R1, 0xfffffff0 ;  /* 0xfffffff001017836 */ /* 0x001fe20000000000 */
[----:B------:R-:W1:Y:S01]  /*0050*/  S2R R3, SR_TID.X ;  /* 0x0000000000037919 */ /* 0x000e620000002100 */
[----:B------:R-:W1:Y:S01]  /*0060*/  LDCU UR4, c[0x0][0x360] ;  /* 0x00006c00ff0477ac */ /* 0x000e620008000800 */
[----:B------:R-:W0:Y:S01]  /*0070*/  S2R R0, SR_CTAID.Y ;  /* 0x0000000000007919 */ /* 0x000e220000002600 */
[----:B------:R-:W0:Y:S01]  /*0080*/  LDCU UR6, c[0x0][0x364] ;  /* 0x00006c80ff0677ac */ /* 0x000e220008000800 */
[----:B------:R-:W3:Y:S01]  /*0090*/  LDC.64 R8, c[0x4][R8] ;  /* 0x0100000008087b82 */ /* 0x000ee20000000a00 */
[----:B------:R-:W0:Y:S01]  /*00a0*/  S2R R5, SR_TID.Y ;  /* 0x0000000000057919 */ /* 0x000e220000002200 */
[----:B------:R-:W4:Y:S01]  /*00b0*/  LDCU UR7, c[0x0][0x368] ;  /* 0x00006d00ff0777ac */ /* 0x000f220008000800 */
[----:B------:R-:W4:Y:S01]  /*00c0*/  S2R R4, SR_CTAID.Z ;  /* 0x0000000000047919 */ /* 0x000f220000002700 */
[----:B------:R-:W4:Y:S01]  /*00d0*/  S2R R7, SR_TID.Z ;  /* 0x0000000000077919 */ /* 0x000f220000002300 */
[----:B-1----:R-:W-:Y:S01]  /*00e0*/  IMAD R2, R2, UR4, R3 ;  /* 0x0000000402027c24 */ /* 0x002fe2000f8e0203 */
[----:B------:R-:W1:Y:S01]  /*00f0*/  LDCU UR4, c[0x0][0x2f8] ;  /* 0x00005f00ff0477ac */ /* 0x000e620008000800 */
[----:B0-----:R-:W-:-:S05]  /*0100*/  IMAD R3, R0, UR6, R5 ;  /* 0x0000000600037c24 */ /* 0x001fca000f8e0205 */
[----:B------:R0:W-:Y:S01]  /*0110*/  STL.64 [R1], R2 ;  /* 0x0000000201007387 */ /* 0x0001e20000100a00 */
[----:B----4-:R-:W-:Y:S01]  /*0120*/  IMAD R0, R4, UR7, R7 ;  /* 0x0000000704007c24 */ /* 0x010fe2000f8e0207 */
[----:B------:R-:W4:Y:S01]  /*0130*/  LDCU.64 UR6, c[0x4][0x8] ;  /* 0x01000100ff0677ac */ /* 0x000f220008000a00 */
[----:B-1----:R-:W-:-:S03]  /*0140*/  IADD3 R6, P0, PT, R1, UR4, RZ ;  /* 0x0000000401067c10 */ /* 0x002fc6000ff1e0ff */
[----:B------:R0:W-:Y:S01]  /*0150*/  STL [R1+0x8], R0 ;  /* 0x0000080001007387 */ /* 0x0001e20000100800 */
[----:B--2---:R-:W-:Y:S01]  /*0160*/  IADD3.X R7, PT, PT, RZ, UR5, RZ, P0, !PT ;  /* 0x00000005ff077c10 */ /* 0x004fe200087fe4ff */
[----:B----4-:R-:W-:Y:S01]  /*0170*/  IMAD.U32 R4, RZ, RZ, UR6 ;  /* 0x00000006ff047e24 */ /* 0x010fe2000f8e00ff */
[----:B0--3--:R-:W-:-:S07]  /*0180*/  MOV R5, UR7 ;  /* 0x0000000700057c02 */ /* 0x009fce0008000f00 */
[----:B------:R-:W-:-:S07]  /*0190*/  LEPC R20, `(.L_x_0) ;  /* 0x000000001014794e */ /* 0x000fce0000000000 */
[----:B------:R-:W-:Y:S05]  /*01a0*/  CALL.ABS.NOINC R8 ;  /* 0x0000000008007343 */ /* 0x000fea0003c00000 */
.L_x_0:
[----:B------:R-:W-:Y:S05]  /*01b0*/  EXIT ;  /* 0x000000000000794d */ /* 0x000fea0003800000 */
.L_x_1:
[----:B------:R-:W-:-:S00]  /*01c0*/  BRA `(.L_x_1) ;  /* 0xfffffffc00fc7947 */ /* 0x000fc0000383ffff */
[----:B------:R-:W-:-:S00]  /*01d0*/  NOP ;  /* 0x0000000000007918 */ /* 0x000fc00000000000 */
        /* <DEDUP_REMOVED lines=10> */
.L_x_2:


//--------------------- .nv.global.init           --------------------------
	.section	.nv.global.init,"aw",@progbits
.nv.global.init:
	.type		$str,@object
	.size		$str,(.L_0 - $str)
$str:
        /*0000*/ 	.byte	0x25, 0x64, 0x20, 0x25, 0x64, 0x20, 0x25, 0x64, 0x0a, 0x00
.L_0:


//--------------------- .nv.shared.reserved.0     --------------------------
	.section	.nv.shared.reserved.0,"aw",@nobits
	.weak		__nv_reservedSMEM_offset_0_alias
	.size		__nv_reservedSMEM_offset_0_alias, 0, 64
	.other		__nv_reservedSMEM_offset_0_alias,@"STO_CUDA_RESERVED_SHARED STV_DEFAULT"
__nv_reservedSMEM_offset_0_alias:
	.zero		0
	.zero		64


//--------------------- .nv.constant0._Z6kernelv  --------------------------
	.section	.nv.constant0._Z6kernelv,"a",@progbits
	.sectionflags	@""
	.align	4
.nv.constant0._Z6kernelv:
	.zero		896


//--------------------- SYMBOLS --------------------------

	.type		.nv.reservedSmem.offset0,@object
	.size		.nv.reservedSmem.offset0,0x4
	.type		vprintf,@function
